//
// Generated by NVIDIA NVVM Compiler
//
// Compiler Build ID: CL-36424714
// Cuda compilation tools, release 13.0, V13.0.88
// Based on NVVM 20.0.0
//

.version 9.0
.target sm_100
.address_size 64

	// .globl	_Z9reduccionPfS_
.extern .func  (.param .b32 func_retval0) vprintf
(
	.param .b64 vprintf_param_0,
	.param .b64 vprintf_param_1
)
;
// _ZZ9reduccionPfS_E8temporal has been demoted
.global .align 1 .b8 $str[16] = {116, 101, 109, 112, 111, 114, 97, 108, 58, 32, 37, 46, 51, 102, 10};

.visible .entry _Z9reduccionPfS_(
	.param .u64 .ptr .align 1 _Z9reduccionPfS__param_0,
	.param .u64 .ptr .align 1 _Z9reduccionPfS__param_1
)
{
	.local .align 8 .b8 	__local_depot0[8];
	.reg .b64 	%SP;
	.reg .b64 	%SPL;
	.reg .pred 	%p<22>;
	.reg .b32 	%r<38>;
	.reg .b32 	%f<134>;
	.reg .b64 	%rd<12>;
	.reg .b64 	%fd<2>;
	// demoted variable
	.shared .align 4 .b8 _ZZ9reduccionPfS_E8temporal[32];
	mov.u64 	%SPL, __local_depot0;
	cvta.local.u64 	%SP, %SPL;
	ld.param.u64 	%rd3, [_Z9reduccionPfS__param_0];
	ld.param.u64 	%rd2, [_Z9reduccionPfS__param_1];
	cvta.to.global.u64 	%rd4, %rd3;
	add.u64 	%rd5, %SP, 0;
	add.u64 	%rd1, %SPL, 0;
	mov.u32 	%r1, %tid.x;
	mul.wide.u32 	%rd6, %r1, 4;
	add.s64 	%rd7, %rd4, %rd6;
	ld.global.f32 	%f13, [%rd7];
	shl.b32 	%r6, %r1, 2;
	mov.u32 	%r7, _ZZ9reduccionPfS_E8temporal;
	add.s32 	%r2, %r7, %r6;
	st.shared.f32 	[%r2], %f13;
	bar.sync 	0;
	mov.b32 	%r37, 4;
	mov.u64 	%rd8, $str;
$L__BB0_1:
	setp.ge.s32 	%p1, %r1, %r37;
	@%p1 bra 	$L__BB0_13;
	ld.shared.f32 	%f1, [%r2];
	abs.f32 	%f2, %f1;
	setp.eq.f32 	%p2, %f1, 0f3F800000;
	mov.f32 	%f132, 0f3F800000;
	@%p2 bra 	$L__BB0_7;
	setp.num.f32 	%p3, %f2, %f2;
	@%p3 bra 	$L__BB0_5;
	mov.f32 	%f70, 0f40000000;
	add.rn.f32 	%f132, %f1, %f70;
	bra.uni 	$L__BB0_7;
$L__BB0_5:
	setp.lt.f32 	%p4, %f2, 0f00800000;
	mul.f32 	%f15, %f2, 0f4B800000;
	selp.f32 	%f16, %f15, %f2, %p4;
	mov.b32 	%r8, %f16;
	add.s32 	%r9, %r8, -1060439283;
	and.b32  	%r10, %r9, -8388608;
	sub.s32 	%r11, %r8, %r10;
	mov.b32 	%f17, %r11;
	cvt.rn.f32.s32 	%f18, %r10;
	selp.f32 	%f19, 0fC1C00000, 0f00000000, %p4;
	fma.rn.f32 	%f20, %f18, 0f34000000, %f19;
	add.f32 	%f21, %f17, 0fBF800000;
	add.f32 	%f22, %f17, 0f3F800000;
	rcp.approx.ftz.f32 	%f23, %f22;
	add.f32 	%f24, %f21, %f21;
	mul.f32 	%f25, %f24, %f23;
	mul.f32 	%f26, %f25, %f25;
	neg.f32 	%f27, %f25;
	sub.f32 	%f28, %f21, %f25;
	add.f32 	%f29, %f28, %f28;
	fma.rn.f32 	%f30, %f27, %f21, %f29;
	mul.rn.f32 	%f31, %f23, %f30;
	fma.rn.f32 	%f32, %f26, 0f3A2C32E4, 0f3B52E7DB;
	fma.rn.f32 	%f33, %f32, %f26, 0f3C93BB73;
	fma.rn.f32 	%f34, %f33, %f26, 0f3DF6384F;
	mul.rn.f32 	%f35, %f34, %f26;
	fma.rn.f32 	%f36, %f25, 0f3FB8AA3B, %f20;
	mul.f32 	%f37, %f35, 0f40400000;
	sub.f32 	%f38, %f20, %f36;
	fma.rn.f32 	%f39, %f25, 0f3FB8AA3B, %f38;
	fma.rn.f32 	%f40, %f31, 0f3FB8AA3B, %f39;
	fma.rn.f32 	%f41, %f25, 0f32A55E34, %f40;
	fma.rn.f32 	%f42, %f37, %f31, %f41;
	fma.rn.f32 	%f43, %f35, %f25, %f42;
	add.rn.f32 	%f44, %f36, %f43;
	mov.f32 	%f45, 0f40000000;
	mul.rn.f32 	%f46, %f44, %f45;
	cvt.rni.f32.f32 	%f47, %f46;
	sub.f32 	%f48, %f46, %f47;
	neg.f32 	%f49, %f46;
	fma.rn.f32 	%f50, %f44, 0f40000000, %f49;
	neg.f32 	%f51, %f36;
	add.rn.f32 	%f52, %f44, %f51;
	neg.f32 	%f53, %f52;
	add.rn.f32 	%f54, %f43, %f53;
	fma.rn.f32 	%f55, %f54, 0f40000000, %f50;
	add.f32 	%f56, %f48, %f55;
	setp.gt.f32 	%p5, %f47, 0f00000000;
	selp.b32 	%r12, 0, -2097152000, %p5;
	setp.neu.f32 	%p6, %f1, 0f00000000;
	setp.neu.f32 	%p7, %f2, 0f7F800000;
	setp.lt.f32 	%p8, %f46, 0f00000000;
	selp.f32 	%f57, 0f00000000, 0f7F800000, %p8;
	abs.f32 	%f58, %f46;
	setp.gt.f32 	%p9, %f58, 0f43180000;
	cvt.rzi.s32.f32 	%r13, %f47;
	shl.b32 	%r14, %r13, 23;
	sub.s32 	%r15, %r14, %r12;
	mov.b32 	%f59, %r15;
	add.s32 	%r16, %r12, 2130706432;
	mov.b32 	%f60, %r16;
	fma.rn.f32 	%f61, %f56, 0f391FCB8E, 0f3AAF85ED;
	fma.rn.f32 	%f62, %f61, %f56, 0f3C1D9856;
	fma.rn.f32 	%f63, %f62, %f56, 0f3D6357BB;
	fma.rn.f32 	%f64, %f63, %f56, 0f3E75FDEC;
	fma.rn.f32 	%f65, %f64, %f56, 0f3F317218;
	fma.rn.f32 	%f66, %f65, %f56, 0f3F800000;
	mul.f32 	%f67, %f66, %f60;
	mul.f32 	%f68, %f67, %f59;
	selp.f32 	%f132, %f57, %f68, %p9;
	and.pred  	%p10, %p6, %p7;
	@%p10 bra 	$L__BB0_7;
	add.f32 	%f69, %f1, %f1;
	mov.b32 	%r17, %f69;
	and.b32  	%r18, %r17, 2147483647;
	mov.b32 	%f132, %r18;
$L__BB0_7:
	shl.b32 	%r19, %r37, 2;
	add.s32 	%r20, %r2, %r19;
	ld.shared.f32 	%f7, [%r20];
	abs.f32 	%f8, %f7;
	setp.eq.f32 	%p11, %f7, 0f3F800000;
	mov.f32 	%f133, 0f3F800000;
	@%p11 bra 	$L__BB0_12;
	setp.num.f32 	%p12, %f8, %f8;
	@%p12 bra 	$L__BB0_10;
	mov.f32 	%f127, 0f40000000;
	add.rn.f32 	%f133, %f7, %f127;
	bra.uni 	$L__BB0_12;
$L__BB0_10:
	setp.lt.f32 	%p13, %f8, 0f00800000;
	mul.f32 	%f72, %f8, 0f4B800000;
	selp.f32 	%f73, %f72, %f8, %p13;
	mov.b32 	%r21, %f73;
	add.s32 	%r22, %r21, -1060439283;
	and.b32  	%r23, %r22, -8388608;
	sub.s32 	%r24, %r21, %r23;
	mov.b32 	%f74, %r24;
	cvt.rn.f32.s32 	%f75, %r23;
	selp.f32 	%f76, 0fC1C00000, 0f00000000, %p13;
	fma.rn.f32 	%f77, %f75, 0f34000000, %f76;
	add.f32 	%f78, %f74, 0fBF800000;
	add.f32 	%f79, %f74, 0f3F800000;
	rcp.approx.ftz.f32 	%f80, %f79;
	add.f32 	%f81, %f78, %f78;
	mul.f32 	%f82, %f81, %f80;
	mul.f32 	%f83, %f82, %f82;
	neg.f32 	%f84, %f82;
	sub.f32 	%f85, %f78, %f82;
	add.f32 	%f86, %f85, %f85;
	fma.rn.f32 	%f87, %f84, %f78, %f86;
	mul.rn.f32 	%f88, %f80, %f87;
	fma.rn.f32 	%f89, %f83, 0f3A2C32E4, 0f3B52E7DB;
	fma.rn.f32 	%f90, %f89, %f83, 0f3C93BB73;
	fma.rn.f32 	%f91, %f90, %f83, 0f3DF6384F;
	mul.rn.f32 	%f92, %f91, %f83;
	fma.rn.f32 	%f93, %f82, 0f3FB8AA3B, %f77;
	mul.f32 	%f94, %f92, 0f40400000;
	sub.f32 	%f95, %f77, %f93;
	fma.rn.f32 	%f96, %f82, 0f3FB8AA3B, %f95;
	fma.rn.f32 	%f97, %f88, 0f3FB8AA3B, %f96;
	fma.rn.f32 	%f98, %f82, 0f32A55E34, %f97;
	fma.rn.f32 	%f99, %f94, %f88, %f98;
	fma.rn.f32 	%f100, %f92, %f82, %f99;
	add.rn.f32 	%f101, %f93, %f100;
	mov.f32 	%f102, 0f40000000;
	mul.rn.f32 	%f103, %f101, %f102;
	cvt.rni.f32.f32 	%f104, %f103;
	sub.f32 	%f105, %f103, %f104;
	neg.f32 	%f106, %f103;
	fma.rn.f32 	%f107, %f101, 0f40000000, %f106;
	neg.f32 	%f108, %f93;
	add.rn.f32 	%f109, %f101, %f108;
	neg.f32 	%f110, %f109;
	add.rn.f32 	%f111, %f100, %f110;
	fma.rn.f32 	%f112, %f111, 0f40000000, %f107;
	add.f32 	%f113, %f105, %f112;
	setp.gt.f32 	%p14, %f104, 0f00000000;
	selp.b32 	%r25, 0, -2097152000, %p14;
	setp.neu.f32 	%p15, %f7, 0f00000000;
	setp.neu.f32 	%p16, %f8, 0f7F800000;
	setp.lt.f32 	%p17, %f103, 0f00000000;
	selp.f32 	%f114, 0f00000000, 0f7F800000, %p17;
	abs.f32 	%f115, %f103;
	setp.gt.f32 	%p18, %f115, 0f43180000;
	cvt.rzi.s32.f32 	%r26, %f104;
	shl.b32 	%r27, %r26, 23;
	sub.s32 	%r28, %r27, %r25;
	mov.b32 	%f116, %r28;
	add.s32 	%r29, %r25, 2130706432;
	mov.b32 	%f117, %r29;
	fma.rn.f32 	%f118, %f113, 0f391FCB8E, 0f3AAF85ED;
	fma.rn.f32 	%f119, %f118, %f113, 0f3C1D9856;
	fma.rn.f32 	%f120, %f119, %f113, 0f3D6357BB;
	fma.rn.f32 	%f121, %f120, %f113, 0f3E75FDEC;
	fma.rn.f32 	%f122, %f121, %f113, 0f3F317218;
	fma.rn.f32 	%f123, %f122, %f113, 0f3F800000;
	mul.f32 	%f124, %f123, %f117;
	mul.f32 	%f125, %f124, %f116;
	selp.f32 	%f133, %f114, %f125, %p18;
	and.pred  	%p19, %p15, %p16;
	@%p19 bra 	$L__BB0_12;
	add.f32 	%f126, %f7, %f7;
	mov.b32 	%r30, %f126;
	and.b32  	%r31, %r30, 2147483647;
	mov.b32 	%f133, %r31;
$L__BB0_12:
	rcp.rn.f32 	%f128, %f133;
	rcp.rn.f32 	%f129, %f132;
	add.f32 	%f130, %f129, %f128;
	st.shared.f32 	[%r2], %f130;
	cvt.f64.f32 	%fd1, %f130;
	st.local.f64 	[%rd1], %fd1;
	cvta.global.u64 	%rd9, %rd8;
	{ // callseq 0, 0
	.param .b64 param0;
	st.param.b64 	[param0], %rd9;
	.param .b64 param1;
	st.param.b64 	[param1], %rd5;
	.param .b32 retval0;
	call.uni (retval0), 
	vprintf, 
	(
	param0, 
	param1
	);
	ld.param.b32 	%r32, [retval0];
	} // callseq 0
$L__BB0_13:
	bar.sync 	0;
	shr.u32 	%r34, %r37, 31;
	add.s32 	%r35, %r37, %r34;
	shr.s32 	%r4, %r35, 1;
	add.s32 	%r36, %r37, 1;
	setp.gt.u32 	%p20, %r36, 2;
	mov.u32 	%r37, %r4;
	@%p20 bra 	$L__BB0_1;
	setp.ne.s32 	%p21, %r1, 0;
	@%p21 bra 	$L__BB0_16;
	ld.shared.f32 	%f131, [_ZZ9reduccionPfS_E8temporal];
	cvta.to.global.u64 	%rd11, %rd2;
	st.global.f32 	[%rd11], %f131;
$L__BB0_16:
	ret;

}


// ===== COMPILED SASS (sm_100) =====

	.target	sm_100

	.elftype	@"ET_EXEC"


//--------------------- .note.nv.tkinfo           --------------------------
	.section	.note.nv.tkinfo,"",@"SHT_NOTE"
	.sectionflags	@"SHF_NOTE_NV_TKINFO"
	.tkinfo
        /*0018*/ 	.word	0x00000002
        /*0030*/ 	.string	""
        /*0030*/ 	.string	"ptxas"
        /*0030*/ 	.string	"Cuda compilation tools, release 13.0, V13.0.88"
        /*0030*/ 	.string	"Build cuda_13.0.r13.0/compiler.36424714_0"
        /*0030*/ 	.string	"-arch sm_100 -m 64 "



//--------------------- .note.nv.cuinfo           --------------------------
	.section	.note.nv.cuinfo,"",@"SHT_NOTE"
	.sectionflags	@"SHF_NOTE_NV_CUINFO"
        /*0018*/ 	.short	0x0002
        /*001a*/ 	.short	0x0064
        /*001c*/ 	.short	0x0082
	.zero		2


//--------------------- .nv.info                  --------------------------
	.section	.nv.info,"",@"SHT_CUDA_INFO"
	.align	4


	//----- nvinfo : EIATTR_REGCOUNT
	.align		4
        /*0000*/ 	.byte	0x04, 0x2f
        /*0002*/ 	.short	(.L_2 - .L_1)
	.align		4
.L_1:
        /*0004*/ 	.word	index@(_Z9reduccionPfS_)
        /*0008*/ 	.word	0x00000018


	//----- nvinfo : EIATTR_FRAME_SIZE
	.align		4
.L_2:
        /*000c*/ 	.byte	0x04, 0x11
        /*000e*/ 	.short	(.L_4 - .L_3)
	.align		4
.L_3:
        /*0010*/ 	.word	index@($__internal_0_$__cuda_sm20_rcp_rn_f32_slowpath)
        /*0014*/ 	.word	0x00000008


	//----- nvinfo : EIATTR_FRAME_SIZE
	.align		4
.L_4:
        /*0018*/ 	.byte	0x04, 0x11
        /*001a*/ 	.short	(.L_6 - .L_5)
	.align		4
.L_5:
        /*001c*/ 	.word	index@(_Z9reduccionPfS_)
        /*0020*/ 	.word	0x00000008


	//----- nvinfo : EIATTR_MIN_STACK_SIZE
	.align		4
.L_6:
        /*0024*/ 	.byte	0x04, 0x12
        /*0026*/ 	.short	(.L_8 - .L_7)
	.align		4
.L_7:
        /*0028*/ 	.word	index@(_Z9reduccionPfS_)
        /*002c*/ 	.word	0x00000008
.L_8:


//--------------------- .nv.compat                --------------------------
	.section	.nv.compat,"",@"SHT_CUDA_COMPAT_INFO"
	.align	4
        /*0000*/ 	.byte	0x02, 0x09, 0x00, 0x00, 0x02, 0x02, 0x01, 0x00, 0x02, 0x05, 0x05, 0x00, 0x03, 0x07, 0x01, 0x01
        /*0010*/ 	.byte	0x02, 0x03, 0x00, 0x00, 0x02, 0x06, 0x01, 0x00, 0x04, 0x0b, 0x08, 0x00, 0x01, 0x00, 0x00, 0x00
        /*0020*/ 	.byte	0x00, 0x00, 0x00, 0x00


//--------------------- .nv.info._Z9reduccionPfS_ --------------------------
	.section	.nv.info._Z9reduccionPfS_,"",@"SHT_CUDA_INFO"
	.sectionflags	@""
	.align	4


	//----- nvinfo : EIATTR_CUDA_API_VERSION
	.align		4
        /*0000*/ 	.byte	0x04, 0x37
        /*0002*/ 	.short	(.L_10 - .L_9)
.L_9:
        /*0004*/ 	.word	0x00000082


	//----- nvinfo : EIATTR_KPARAM_INFO
	.align		4
.L_10:
        /*0008*/ 	.byte	0x04, 0x17
        /*000a*/ 	.short	(.L_12 - .L_11)
.L_11:
        /*000c*/ 	.word	0x00000000
        /*0010*/ 	.short	0x0001
        /*0012*/ 	.short	0x0008
        /*0014*/ 	.byte	0x00, 0xf5, 0x21, 0x00


	//----- nvinfo : EIATTR_KPARAM_INFO
	.align		4
.L_12:
        /*0018*/ 	.byte	0x04, 0x17
        /*001a*/ 	.short	(.L_14 - .L_13)
.L_13:
        /*001c*/ 	.word	0x00000000
        /*0020*/ 	.short	0x0000
        /*0022*/ 	.short	0x0000
        /*0024*/ 	.byte	0x00, 0xf5, 0x21, 0x00


	//----- nvinfo : EIATTR_SPARSE_MMA_MASK
	.align		4
.L_14:
        /*0028*/ 	.byte	0x03, 0x50
        /*002a*/ 	.short	0x0000


	//----- nvinfo : EIATTR_MAXREG_COUNT
	.align		4
        /*002c*/ 	.byte	0x03, 0x1b
        /*002e*/ 	.short	0x00ff


	//----- nvinfo : EIATTR_NUM_BARRIERS
	.align		4
        /*0030*/ 	.byte	0x02, 0x4c
        /*0032*/ 	.byte	0x01
	.zero		1


	//----- nvinfo : EIATTR_EXTERNS
	.align		4
        /*0034*/ 	.byte	0x04, 0x0f
        /*0036*/ 	.short	(.L_16 - .L_15)


	//   ....[0]....
	.align		4
.L_15:
        /*0038*/ 	.word	index@(vprintf)


	//----- nvinfo : EIATTR_MERCURY_ISA_VERSION
	.align		4
.L_16:
        /*003c*/ 	.byte	0x03, 0x5f
        /*003e*/ 	.short	0x0101


	//----- nvinfo : EIATTR_VRC_CTA_INIT_COUNT
	.align		4
        /*0040*/ 	.byte	0x02, 0x4a
	.zero		1
	.zero		1


	//----- nvinfo : EIATTR_SYSCALL_OFFSETS
	.align		4
        /*0044*/ 	.byte	0x04, 0x46
        /*0046*/ 	.short	(.L_18 - .L_17)


	//   ....[0]....
.L_17:
        /*0048*/ 	.word	0x00000cc0


	//----- nvinfo : EIATTR_EXIT_INSTR_OFFSETS
	.align		4
.L_18:
        /*004c*/ 	.byte	0x04, 0x1c
        /*004e*/ 	.short	(.L_20 - .L_19)


	//   ....[0]....
.L_19:
        /*0050*/ 	.word	0x00000d50


	//   ....[1]....
        /*0054*/ 	.word	0x00000dc0


	//----- nvinfo : EIATTR_CRS_STACK_SIZE
	.align		4
.L_20:
        /*0058*/ 	.byte	0x04, 0x1e
        /*005a*/ 	.short	(.L_22 - .L_21)
.L_21:
        /*005c*/ 	.word	0x00000000


	//----- nvinfo : EIATTR_CBANK_PARAM_SIZE
	.align		4
.L_22:
        /*0060*/ 	.byte	0x03, 0x19
        /*0062*/ 	.short	0x0010


	//----- nvinfo : EIATTR_PARAM_CBANK
	.align		4
        /*0064*/ 	.byte	0x04, 0x0a
        /*0066*/ 	.short	(.L_24 - .L_23)
	.align		4
.L_23:
        /*0068*/ 	.word	index@(.nv.constant0._Z9reduccionPfS_)
        /*006c*/ 	.short	0x0380
        /*006e*/ 	.short	0x0010


	//----- nvinfo : EIATTR_SW_WAR
	.align		4
.L_24:
        /*0070*/ 	.byte	0x04, 0x36
        /*0072*/ 	.short	(.L_26 - .L_25)
.L_25:
        /*0074*/ 	.word	0x00000008
.L_26:


//--------------------- .nv.callgraph             --------------------------
	.section	.nv.callgraph,"",@"SHT_CUDA_CALLGRAPH"
	.align	4
	.sectionentsize	8
	.align		4
        /*0000*/ 	.word	0x00000000
	.align		4
        /*0004*/ 	.word	0xffffffff
	.align		4
        /*0008*/ 	.word	index@(_Z9reduccionPfS_)
	.align		4
        /*000c*/ 	.word	index@(vprintf)
	.align		4
        /*0010*/ 	.word	0x00000000
	.align		4
        /*0014*/ 	.word	0xfffffffe
	.align		4
        /*0018*/ 	.word	0x00000000
	.align		4
        /*001c*/ 	.word	0xfffffffd
	.align		4
        /*0020*/ 	.word	0x00000000
	.align		4
        /*0024*/ 	.word	0xfffffffc


//--------------------- .nv.constant4             --------------------------
	.section	.nv.constant4,"a",@progbits
	.align	8
	.align		8
.nv.constant4:
        /*0000*/ 	.dword	vprintf
	.align		8
        /*0008*/ 	.dword	$str


//--------------------- .text._Z9reduccionPfS_    --------------------------
	.section	.text._Z9reduccionPfS_,"ax",@progbits
	.align	128
        .global         _Z9reduccionPfS_
        .type           _Z9reduccionPfS_,@function
        .size           _Z9reduccionPfS_,(.L_x_17 - _Z9reduccionPfS_)
        .other          _Z9reduccionPfS_,@"STO_CUDA_ENTRY STV_DEFAULT"
_Z9reduccionPfS_:
.text._Z9reduccionPfS_:
[----:B------:R-:W0:Y:S01]  /*0000*/  LDC R1, c[0x0][0x37c] ;  /* 0x0000df00ff017b82 */ /* 0x000e220000000800 */
[----:B------:R-:W1:Y:S07]  /*0010*/  S2R R19, SR_TID.X ;  /* 0x0000000000137919 */ /* 0x000e6e0000002100 */
[----:B------:R-:W1:Y:S01]  /*0020*/  LDC.64 R2, c[0x0][0x380] ;  /* 0x0000e000ff027b82 */ /* 0x000e620000000a00 */
[----:B------:R-:W2:Y:S01]  /*0030*/  LDCU.64 UR36, c[0x0][0x358] ;  /* 0x00006b00ff2477ac */ /* 0x000ea20008000a00 */
[----:B0-----:R-:W-:Y:S01]  /*0040*/  IADD3 R1, PT, PT, R1, -0x8, RZ ;  /* 0xfffffff801017810 */ /* 0x001fe20007ffe0ff */
[----:B-1----:R-:W-:-:S05]  /*0050*/  IMAD.WIDE.U32 R2, R19, 0x4, R2 ;  /* 0x0000000413027825 */ /* 0x002fca00078e0002 */
[----:B--2---:R0:W2:Y:S01]  /*0060*/  LDG.E R0, desc[UR36][R2.64] ;  /* 0x0000002402007981 */ /* 0x0040a2000c1e1900 */
[----:B------:R-:W1:Y:S01]  /*0070*/  S2UR UR5, SR_CgaCtaId ;  /* 0x00000000000579c3 */ /* 0x000e620000008800 */
[----:B------:R-:W-:Y:S01]  /*0080*/  UMOV UR4, 0x400 ;  /* 0x0000040000047882 */ /* 0x000fe20000000000 */
[----:B------:R-:W-:Y:S01]  /*0090*/  HFMA2 R18, -RZ, RZ, 0, 2.384185791015625e-07 ;  /* 0x00000004ff127431 */ /* 0x000fe200000001ff */
[----:B-1----:R-:W-:Y:S01]  /*00a0*/  ULEA UR4, UR5, UR4, 0x18 ;  /* 0x0000000405047291 */ /* 0x002fe2000f8ec0ff */
[----:B------:R-:W1:Y:S05]  /*00b0*/  LDCU UR5, c[0x0][0x2f8] ;  /* 0x00005f00ff0577ac */ /* 0x000e6a0008000800 */
[----:B------:R-:W-:-:S05]  /*00c0*/  LEA R17, R19, UR4, 0x2 ;  /* 0x0000000413117c11 */ /* 0x000fca000f8e10ff */
[----:B------:R-:W0:Y:S01]  /*00d0*/  LDCU UR4, c[0x0][0x2fc] ;  /* 0x00005f80ff0477ac */ /* 0x000e220008000800 */
[----:B-1----:R-:W-:-:S04]  /*00e0*/  IADD3 R16, P0, PT, R1, UR5, RZ ;  /* 0x0000000501107c10 */ /* 0x002fc8000ff1e0ff */
[----:B0-----:R-:W-:Y:S01]  /*00f0*/  IADD3.X R2, PT, PT, RZ, UR4, RZ, P0, !PT ;  /* 0x00000004ff027c10 */ /* 0x001fe200087fe4ff */
[----:B--2---:R0:W-:Y:S01]  /*0100*/  STS [R17], R0 ;  /* 0x0000000011007388 */ /* 0x0041e20000000800 */
[----:B------:R-:W-:Y:S07]  /*0110*/  BAR.SYNC.DEFER_BLOCKING 0x0 ;  /* 0x0000000000007b1d */ /* 0x000fee0000010000 */
.L_x_11:
[----:B------:R-:W-:-:S13]  /*0120*/  ISETP.GE.AND P0, PT, R19, R18, PT ;  /* 0x000000121300720c */ /* 0x000fda0003f06270 */
[----:B------:R-:W-:Y:S05]  /*0130*/  @P0 BRA `(.L_x_0) ;  /* 0x0000000800e40947 */ /* 0x000fea0003800000 */
[----:B------:R-:W1:Y:S01]  /*0140*/  LDS R4, [R17] ;  /* 0x0000000011047984 */ /* 0x000e620000000800 */
[----:B0-----:R-:W-:Y:S01]  /*0150*/  LEA R0, R18, R17, 0x2 ;  /* 0x0000001112007211 */ /* 0x001fe200078e10ff */
[----:B------:R-:W-:Y:S01]  /*0160*/  BSSY.RECONVERGENT B0, `(.L_x_1) ;  /* 0x0000048000007945 */ /* 0x000fe20003800200 */
[----:B------:R-:W-:Y:S01]  /*0170*/  HFMA2 R5, -RZ, RZ, 1.875, 0 ;  /* 0x3f800000ff057431 */ /* 0x000fe200000001ff */
[----:B------:R-:W-:-:S03]  /*0180*/  MOV R3, 0x3f800000 ;  /* 0x3f80000000037802 */ /* 0x000fc60000000f00 */
[----:B------:R-:W0:Y:S01]  /*0190*/  LDS R0, [R0] ;  /* 0x0000000000007984 */ /* 0x000e220000000800 */
[----:B-1----:R-:W-:Y:S02]  /*01a0*/  FSETP.NEU.AND P0, PT, R4, 1, PT ;  /* 0x3f8000000400780b */ /* 0x002fe40003f0d000 */
[----:B0-----:R-:W-:-:S11]  /*01b0*/  FSETP.NEU.AND P1, PT, R0, 1, PT ;  /* 0x3f8000000000780b */ /* 0x001fd60003f2d000 */
[----:B------:R-:W-:Y:S05]  /*01c0*/  @!P0 BRA `(.L_x_2) ;  /* 0x0000000400048947 */ /* 0x000fea0003800000 */
[----:B------:R-:W-:-:S13]  /*01d0*/  FSETP.NAN.AND P0, PT, |R4|, |R4|, PT ;  /* 0x400000040400720b */ /* 0x000fda0003f08200 */
[----:B------:R-:W-:Y:S01]  /*01e0*/  @P0 FADD R5, R4, 2 ;  /* 0x4000000004050421 */ /* 0x000fe20000000000 */
[----:B------:R-:W-:Y:S06]  /*01f0*/  @P0 BRA `(.L_x_2) ;  /* 0x0000000000f80947 */ /* 0x000fec0003800000 */
[C---:B------:R-:W-:Y:S01]  /*0200*/  FMUL R5, |R4|.reuse, 16777216 ;  /* 0x4b80000004057820 */ /* 0x040fe20000400200 */
[C---:B------:R-:W-:Y:S02]  /*0210*/  FSETP.GEU.AND P0, PT, |R4|.reuse, 1.175494350822287508e-38, PT ;  /* 0x008000000400780b */ /* 0x040fe40003f0e200 */
[----:B------:R-:W-:Y:S02]  /*0220*/  MOV R12, 0x3a2c32e4 ;  /* 0x3a2c32e4000c7802 */ /* 0x000fe40000000f00 */
[----:B------:R-:W-:Y:S02]  /*0230*/  FSEL R5, R5, |R4|, !P0 ;  /* 0x4000000405057208 */ /* 0x000fe40004000000 */
[----:B------:R-:W-:Y:S02]  /*0240*/  FSEL R7, RZ, -24, P0 ;  /* 0xc1c00000ff077808 */ /* 0x000fe40000000000 */
[----:B------:R-:W-:Y:S02]  /*0250*/  IADD3 R6, PT, PT, R5, -0x3f3504f3, RZ ;  /* 0xc0cafb0d05067810 */ /* 0x000fe40007ffe0ff */
[----:B------:R-:W-:-:S02]  /*0260*/  FSETP.NEU.AND P0, PT, |R4|, +INF , PT ;  /* 0x7f8000000400780b */ /* 0x000fc40003f0d200 */
[----:B------:R-:W-:Y:S02]  /*0270*/  LOP3.LUT R6, R6, 0xff800000, RZ, 0xc0, !PT ;  /* 0xff80000006067812 */ /* 0x000fe400078ec0ff */
[----:B------:R-:W-:Y:S02]  /*0280*/  FSETP.NEU.AND P0, PT, R4, RZ, P0 ;  /* 0x000000ff0400720b */ /* 0x000fe4000070d000 */
[-C--:B------:R-:W-:Y:S02]  /*0290*/  IADD3 R5, PT, PT, R5, -R6.reuse, RZ ;  /* 0x8000000605057210 */ /* 0x080fe40007ffe0ff */
[----:B------:R-:W-:-:S03]  /*02a0*/  I2FP.F32.S32 R6, R6 ;  /* 0x0000000600067245 */ /* 0x000fc60000201400 */
[C---:B------:R-:W-:Y:S01]  /*02b0*/  FADD R9, R5.reuse, 1 ;  /* 0x3f80000005097421 */ /* 0x040fe20000000000 */
[----:B------:R-:W-:-:S04]  /*02c0*/  FADD R10, R5, -1 ;  /* 0xbf800000050a7421 */ /* 0x000fc80000000000 */
[----:B------:R-:W-:Y:S01]  /*02d0*/  FADD R8, R10, R10 ;  /* 0x0000000a0a087221 */ /* 0x000fe20000000000 */
[----:B------:R-:W0:Y:S01]  /*02e0*/  MUFU.RCP R9, R9 ;  /* 0x0000000900097308 */ /* 0x000e220000001000 */
[----:B------:R-:W-:Y:S02]  /*02f0*/  @!P0 FADD R4, R4, R4 ;  /* 0x0000000404048221 */ /* 0x000fe40000000000 */
[----:B0-----:R-:W-:Y:S01]  /*0300*/  FMUL R5, R9, R8 ;  /* 0x0000000809057220 */ /* 0x001fe20000400000 */
[----:B------:R-:W-:-:S03]  /*0310*/  FFMA R8, R6, 1.1920928955078125e-07, R7 ;  /* 0x3400000006087823 */ /* 0x000fc60000000007 */
[----:B------:R-:W-:Y:S01]  /*0320*/  FADD R11, R10, -R5 ;  /* 0x800000050a0b7221 */ /* 0x000fe20000000000 */
[CC--:B------:R-:W-:Y:S01]  /*0330*/  FMUL R7, R5.reuse, R5.reuse ;  /* 0x0000000505077220 */ /* 0x0c0fe20000400000 */
[----:B------:R-:W-:Y:S02]  /*0340*/  FFMA R6, R5, 1.4426950216293334961, R8 ;  /* 0x3fb8aa3b05067823 */ /* 0x000fe40000000008 */
[----:B------:R-:W-:Y:S01]  /*0350*/  FADD R11, R11, R11 ;  /* 0x0000000b0b0b7221 */ /* 0x000fe20000000000 */
[C---:B------:R-:W-:Y:S01]  /*0360*/  FFMA R12, R7.reuse, R12, 0.0032181653659790754318 ;  /* 0x3b52e7db070c7423 */ /* 0x040fe2000000000c */
[----:B------:R-:W-:Y:S02]  /*0370*/  FADD R8, R8, -R6 ;  /* 0x8000000608087221 */ /* 0x000fe40000000000 */
[----:B------:R-:W-:Y:S01]  /*0380*/  FFMA R10, R10, -R5, R11 ;  /* 0x800000050a0a7223 */ /* 0x000fe2000000000b */
[----:B------:R-:W-:Y:S01]  /*0390*/  FFMA R12, R7, R12, 0.018033718690276145935 ;  /* 0x3c93bb73070c7423 */ /* 0x000fe2000000000c */
[----:B------:R-:W-:-:S02]  /*03a0*/  FFMA R11, R5, 1.4426950216293334961, R8 ;  /* 0x3fb8aa3b050b7823 */ /* 0x000fc40000000008 */
[----:B------:R-:W-:Y:S01]  /*03b0*/  FMUL R10, R9, R10 ;  /* 0x0000000a090a7220 */ /* 0x000fe20000400000 */
[----:B------:R-:W-:-:S03]  /*03c0*/  FFMA R12, R7, R12, 0.12022458761930465698 ;  /* 0x3df6384f070c7423 */ /* 0x000fc6000000000c */
[----:B------:R-:W-:Y:S01]  /*03d0*/  FFMA R8, R10, 1.4426950216293334961, R11 ;  /* 0x3fb8aa3b0a087823 */ /* 0x000fe2000000000b */
[----:B------:R-:W-:-:S03]  /*03e0*/  FMUL R12, R7, R12 ;  /* 0x0000000c070c7220 */ /* 0x000fc60000400000 */
[----:B------:R-:W-:Y:S01]  /*03f0*/  FFMA R9, R5, 1.9251366722983220825e-08, R8 ;  /* 0x32a55e3405097823 */ /* 0x000fe20000000008 */
[----:B------:R-:W-:-:S04]  /*0400*/  FMUL R7, R12, 3 ;  /* 0x404000000c077820 */ /* 0x000fc80000400000 */
[----:B------:R-:W-:Y:S01]  /*0410*/  FFMA R7, R10, R7, R9 ;  /* 0x000000070a077223 */ /* 0x000fe20000000009 */
[----:B------:R-:W-:-:S03]  /*0420*/  HFMA2 R10, -RZ, RZ, 0.64013671875, -15.109375 ;  /* 0x391fcb8eff0a7431 */ /* 0x000fc600000001ff */
[----:B------:R-:W-:-:S04]  /*0430*/  FFMA R7, R5, R12, R7 ;  /* 0x0000000c05077223 */ /* 0x000fc80000000007 */
[----:B------:R-:W-:-:S04]  /*0440*/  FADD R5, R6, R7 ;  /* 0x0000000706057221 */ /* 0x000fc80000000000 */
[----:B------:R-:W-:Y:S01]  /*0450*/  FMUL R8, R5, 2 ;  /* 0x4000000005087820 */ /* 0x000fe20000400000 */
[----:B------:R-:W-:-:S03]  /*0460*/  FADD R6, -R6, R5 ;  /* 0x0000000506067221 */ /* 0x000fc60000000100 */
[----:B------:R-:W0:Y:S01]  /*0470*/  FRND R9, R8 ;  /* 0x0000000800097307 */ /* 0x000e220000201000 */
[----:B------:R-:W-:Y:S01]  /*0480*/  FADD R6, R7, -R6 ;  /* 0x8000000607067221 */ /* 0x000fe20000000000 */
[----:B------:R-:W-:Y:S01]  /*0490*/  FFMA R5, R5, 2, -R8 ;  /* 0x4000000005057823 */ /* 0x000fe20000000808 */
[----:B------:R-:W-:-:S03]  /*04a0*/  FSETP.GT.AND P3, PT, |R8|, 152, PT ;  /* 0x431800000800780b */ /* 0x000fc60003f64200 */
[----:B------:R-:W-:Y:S02]  /*04b0*/  FFMA R6, R6, 2, R5 ;  /* 0x4000000006067823 */ /* 0x000fe40000000005 */
[----:B------:R-:W1:Y:S01]  /*04c0*/  F2I.NTZ R7, R8 ;  /* 0x0000000800077305 */ /* 0x000e620000203100 */
[----:B0-----:R-:W-:Y:S01]  /*04d0*/  FADD R5, R8, -R9 ;  /* 0x8000000908057221 */ /* 0x001fe20000000000 */
[----:B------:R-:W-:-:S03]  /*04e0*/  FSETP.GT.AND P2, PT, R9, RZ, PT ;  /* 0x000000ff0900720b */ /* 0x000fc60003f44000 */
[----:B------:R-:W-:-:S04]  /*04f0*/  FADD R5, R5, R6 ;  /* 0x0000000605057221 */ /* 0x000fc80000000000 */
[----:B------:R-:W-:-:S04]  /*0500*/  FFMA R6, R5, R10, 0.0013391353422775864601 ;  /* 0x3aaf85ed05067423 */ /* 0x000fc8000000000a */
[----:B------:R-:W-:-:S04]  /*0510*/  FFMA R6, R5, R6, 0.0096188392490148544312 ;  /* 0x3c1d985605067423 */ /* 0x000fc80000000006 */
[----:B------:R-:W-:-:S04]  /*0520*/  FFMA R6, R5, R6, 0.055503588169813156128 ;  /* 0x3d6357bb05067423 */ /* 0x000fc80000000006 */
[C---:B------:R-:W-:Y:S01]  /*0530*/  FFMA R10, R5.reuse, R6, 0.24022644758224487305 ;  /* 0x3e75fdec050a7423 */ /* 0x040fe20000000006 */
[----:B------:R-:W-:Y:S02]  /*0540*/  SEL R6, RZ, 0x83000000, P2 ;  /* 0x83000000ff067807 */ /* 0x000fe40001000000 */
[----:B------:R-:W-:Y:S01]  /*0550*/  FSETP.GEU.AND P2, PT, R8, RZ, PT ;  /* 0x000000ff0800720b */ /* 0x000fe20003f4e000 */
[----:B------:R-:W-:Y:S01]  /*0560*/  FFMA R10, R5, R10, 0.69314718246459960938 ;  /* 0x3f317218050a7423 */ /* 0x000fe2000000000a */
[----:B------:R-:W-:Y:S02]  /*0570*/  IADD3 R9, PT, PT, R6, 0x7f000000, RZ ;  /* 0x7f00000006097810 */ /* 0x000fe40007ffe0ff */
[----:B-1----:R-:W-:Y:S01]  /*0580*/  LEA R7, R7, -R6, 0x17 ;  /* 0x8000000607077211 */ /* 0x002fe200078eb8ff */
[----:B------:R-:W-:Y:S01]  /*0590*/  FFMA R10, R5, R10, 1 ;  /* 0x3f800000050a7423 */ /* 0x000fe2000000000a */
[----:B------:R-:W-:-:S03]  /*05a0*/  FSEL R5, RZ, +INF , !P2 ;  /* 0x7f800000ff057808 */ /* 0x000fc60005000000 */
[----:B------:R-:W-:-:S04]  /*05b0*/  FMUL R10, R9, R10 ;  /* 0x0000000a090a7220 */ /* 0x000fc80000400000 */
[----:B------:R-:W-:Y:S01]  /*05c0*/  @!P3 FMUL R5, R7, R10 ;  /* 0x0000000a0705b220 */ /* 0x000fe20000400000 */
[----:B------:R-:W-:-:S07]  /*05d0*/  @!P0 LOP3.LUT R5, R4, 0x7fffffff, RZ, 0xc0, !PT ;  /* 0x7fffffff04058812 */ /* 0x000fce00078ec0ff */
.L_x_2:
[----:B------:R-:W-:Y:S05]  /*05e0*/  BSYNC.RECONVERGENT B0 ;  /* 0x0000000000007941 */ /* 0x000fea0003800200 */
.L_x_1:
[----:B------:R-:W-:Y:S04]  /*05f0*/  BSSY.RECONVERGENT B0, `(.L_x_3) ;  /* 0x0000043000007945 */ /* 0x000fe80003800200 */
        /* <DEDUP_REMOVED lines=9> */
[----:B------:R-:W-:Y:S01]  /*0690*/  FSETP.NEU.AND P0, PT, |R0|, +INF , PT ;  /* 0x7f8000000000780b */ /* 0x000fe20003f0d200 */
[----:B------:R-:W-:-:S03]  /*06a0*/  VIADD R4, R3, 0xc0cafb0d ;  /* 0xc0cafb0d03047836 */ /* 0x000fc60000000000 */
[----:B------:R-:W-:Y:S02]  /*06b0*/  FSETP.NEU.AND P0, PT, R0, RZ, P0 ;  /* 0x000000ff0000720b */ /* 0x000fe4000070d000 */
[----:B------:R-:W-:-:S04]  /*06c0*/  LOP3.LUT R4, R4, 0xff800000, RZ, 0xc0, !PT ;  /* 0xff80000004047812 */ /* 0x000fc800078ec0ff */
[----:B------:R-:W-:-:S05]  /*06d0*/  IADD3 R3, PT, PT, R3, -R4, RZ ;  /* 0x8000000403037210 */ /* 0x000fca0007ffe0ff */
[C---:B------:R-:W-:Y:S01]  /*06e0*/  FADD R8, R3.reuse, 1 ;  /* 0x3f80000003087421 */ /* 0x040fe20000000000 */
[----:B------:R-:W-:Y:S01]  /*06f0*/  FADD R9, R3, -1 ;  /* 0xbf80000003097421 */ /* 0x000fe20000000000 */
[----:B------:R-:W-:Y:S01]  /*0700*/  I2FP.F32.S32 R3, R4 ;  /* 0x0000000400037245 */ /* 0x000fe20000201400 */
[----:B------:R-:W-:Y:S02]  /*0710*/  @!P0 FADD R0, R0, R0 ;  /* 0x0000000000008221 */ /* 0x000fe40000000000 */
[----:B------:R-:W-:Y:S01]  /*0720*/  FADD R7, R9, R9 ;  /* 0x0000000909077221 */ /* 0x000fe20000000000 */
[----:B------:R-:W0:Y:S03]  /*0730*/  MUFU.RCP R8, R8 ;  /* 0x0000000800087308 */ /* 0x000e260000001000 */
        /* <DEDUP_REMOVED lines=17> */
[----:B------:R-:W-:-:S04]  /*0850*/  FFMA R6, R9, R6, R8 ;  /* 0x0000000609067223 */ /* 0x000fc80000000008 */
[----:B------:R-:W-:-:S04]  /*0860*/  FFMA R6, R4, R11, R6 ;  /* 0x0000000b04067223 */ /* 0x000fc80000000006 */
[----:B------:R-:W-:-:S04]  /*0870*/  FADD R4, R3, R6 ;  /* 0x0000000603047221 */ /* 0x000fc80000000000 */
[----:B------:R-:W-:Y:S01]  /*0880*/  FMUL R7, R4, 2 ;  /* 0x4000000004077820 */ /* 0x000fe20000400000 */
[----:B------:R-:W-:-:S03]  /*0890*/  FADD R3, -R3, R4 ;  /* 0x0000000403037221 */ /* 0x000fc60000000100 */
[----:B------:R-:W0:Y:S01]  /*08a0*/  FRND R8, R7 ;  /* 0x0000000700087307 */ /* 0x000e220000201000 */
[----:B------:R-:W-:Y:S01]  /*08b0*/  FADD R3, R6, -R3 ;  /* 0x8000000306037221 */ /* 0x000fe20000000000 */
[----:B------:R-:W-:Y:S01]  /*08c0*/  FFMA R4, R4, 2, -R7 ;  /* 0x4000000004047823 */ /* 0x000fe20000000807 */
[----:B------:R-:W-:Y:S01]  /*08d0*/  HFMA2 R6, -RZ, RZ, 0.64013671875, -15.109375 ;  /* 0x391fcb8eff067431 */ /* 0x000fe200000001ff */
[----:B------:R-:W-:Y:S02]  /*08e0*/  FSETP.GT.AND P2, PT, |R7|, 152, PT ;  /* 0x431800000700780b */ /* 0x000fe40003f44200 */
        /* <DEDUP_REMOVED lines=8> */
[----:B------:R-:W-:Y:S01]  /*0970*/  FFMA R6, R3, R4, 0.24022644758224487305 ;  /* 0x3e75fdec03067423 */ /* 0x000fe20000000004 */
        /* <DEDUP_REMOVED lines=10> */
.L_x_4:
[----:B------:R-:W-:Y:S05]  /*0a20*/  BSYNC.RECONVERGENT B0 ;  /* 0x0000000000007941 */ /* 0x000fea0003800200 */
.L_x_3:
[----:B------:R-:W-:Y:S01]  /*0a30*/  IADD3 R0, PT, PT, R3, 0x1800000, RZ ;  /* 0x0180000003007810 */ /* 0x000fe20007ffe0ff */
[----:B------:R-:W-:Y:S03]  /*0a40*/  BSSY.RECONVERGENT B0, `(.L_x_5) ;  /* 0x000000d000007945 */ /* 0x000fe60003800200 */
[----:B------:R-:W-:-:S04]  /*0a50*/  LOP3.LUT R0, R0, 0x7f800000, RZ, 0xc0, !PT ;  /* 0x7f80000000007812 */ /* 0x000fc800078ec0ff */
[----:B------:R-:W-:-:S13]  /*0a60*/  ISETP.GT.U32.AND P0, PT, R0, 0x1ffffff, PT ;  /* 0x01ffffff0000780c */ /* 0x000fda0003f04070 */
[----:B------:R-:W-:Y:S05]  /*0a70*/  @P0 BRA `(.L_x_6) ;  /* 0x0000000000140947 */ /* 0x000fea0003800000 */
[----:B------:R-:W-:Y:S02]  /*0a80*/  MOV R0, R3 ;  /* 0x0000000300007202 */ /* 0x000fe40000000f00 */
[----:B------:R-:W-:-:S07]  /*0a90*/  MOV R6, 0xab0 ;  /* 0x00000ab000067802 */ /* 0x000fce0000000f00 */
[----:B------:R-:W-:Y:S05]  /*0aa0*/  CALL.REL.NOINC `($__internal_0_$__cuda_sm20_rcp_rn_f32_slowpath) ;  /* 0x0000000000c87944 */ /* 0x000fea0003c00000 */
[----:B------:R-:W-:Y:S01]  /*0ab0*/  MOV R4, R3 ;  /* 0x0000000300047202 */ /* 0x000fe20000000f00 */
[----:B------:R-:W-:Y:S06]  /*0ac0*/  BRA `(.L_x_7) ;  /* 0x0000000000107947 */ /* 0x000fec0003800000 */
.L_x_6:
[----:B------:R-:W0:Y:S02]  /*0ad0*/  MUFU.RCP R4, R3 ;  /* 0x0000000300047308 */ /* 0x000e240000001000 */
[----:B0-----:R-:W-:-:S04]  /*0ae0*/  FFMA R0, R4, R3, -1 ;  /* 0xbf80000004007423 */ /* 0x001fc80000000003 */
[----:B------:R-:W-:-:S04]  /*0af0*/  FADD.FTZ R7, -R0, -RZ ;  /* 0x800000ff00077221 */ /* 0x000fc80000010100 */
[----:B------:R-:W-:-:S07]  /*0b00*/  FFMA R4, R4, R7, R4 ;  /* 0x0000000704047223 */ /* 0x000fce0000000004 */
.L_x_7:
[----:B------:R-:W-:Y:S05]  /*0b10*/  BSYNC.RECONVERGENT B0 ;  /* 0x0000000000007941 */ /* 0x000fea0003800200 */
.L_x_5:
[----:B------:R-:W-:Y:S01]  /*0b20*/  VIADD R0, R5, 0x1800000 ;  /* 0x0180000005007836 */ /* 0x000fe20000000000 */
[----:B------:R-:W-:Y:S04]  /*0b30*/  BSSY.RECONVERGENT B0, `(.L_x_8) ;  /* 0x000000c000007945 */ /* 0x000fe80003800200 */
[----:B------:R-:W-:-:S04]  /*0b40*/  LOP3.LUT R0, R0, 0x7f800000, RZ, 0xc0, !PT ;  /* 0x7f80000000007812 */ /* 0x000fc800078ec0ff */
[----:B------:R-:W-:-:S13]  /*0b50*/  ISETP.GT.U32.AND P0, PT, R0, 0x1ffffff, PT ;  /* 0x01ffffff0000780c */ /* 0x000fda0003f04070 */
[----:B------:R-:W-:Y:S05]  /*0b60*/  @P0 BRA `(.L_x_9) ;  /* 0x0000000000100947 */ /* 0x000fea0003800000 */
[----:B------:R-:W-:Y:S02]  /*0b70*/  MOV R0, R5 ;  /* 0x0000000500007202 */ /* 0x000fe40000000f00 */
[----:B------:R-:W-:-:S07]  /*0b80*/  MOV R6, 0xba0 ;  /* 0x00000ba000067802 */ /* 0x000fce0000000f00 */
[----:B------:R-:W-:Y:S05]  /*0b90*/  CALL.REL.NOINC `($__internal_0_$__cuda_sm20_rcp_rn_f32_slowpath) ;  /* 0x00000000008c7944 */ /* 0x000fea0003c00000 */
[----:B------:R-:W-:Y:S05]  /*0ba0*/  BRA `(.L_x_10) ;  /* 0x0000000000107947 */ /* 0x000fea0003800000 */
.L_x_9:
[----:B------:R-:W0:Y:S02]  /*0bb0*/  MUFU.RCP R0, R5 ;  /* 0x0000000500007308 */ /* 0x000e240000001000 */
[----:B0-----:R-:W-:-:S04]  /*0bc0*/  FFMA R3, R0, R5, -1 ;  /* 0xbf80000000037423 */ /* 0x001fc80000000005 */
[----:B------:R-:W-:-:S04]  /*0bd0*/  FADD.FTZ R3, -R3, -RZ ;  /* 0x800000ff03037221 */ /* 0x000fc80000010100 */
[----:B------:R-:W-:-:S07]  /*0be0*/  FFMA R3, R0, R3, R0 ;  /* 0x0000000300037223 */ /* 0x000fce0000000000 */
.L_x_10:
[----:B------:R-:W-:Y:S05]  /*0bf0*/  BSYNC.RECONVERGENT B0 ;  /* 0x0000000000007941 */ /* 0x000fea0003800200 */
.L_x_8:
[----:B------:R-:W-:Y:S01]  /*0c00*/  FADD R0, R3, R4 ;  /* 0x0000000403007221 */ /* 0x000fe20000000000 */
[----:B------:R-:W-:Y:S01]  /*0c10*/  MOV R3, 0x0 ;  /* 0x0000000000037802 */ /* 0x000fe20000000f00 */
[----:B------:R-:W0:Y:S01]  /*0c20*/  LDCU.64 UR4, c[0x4][0x8] ;  /* 0x01000100ff0477ac */ /* 0x000e220008000a00 */
[----:B------:R-:W-:Y:S01]  /*0c30*/  MOV R6, R16 ;  /* 0x0000001000067202 */ /* 0x000fe20000000f00 */
[----:B------:R-:W1:Y:S01]  /*0c40*/  F2F.F64.F32 R8, R0 ;  /* 0x0000000000087310 */ /* 0x000e620000201800 */
[----:B------:R2:W-:Y:S01]  /*0c50*/  STS [R17], R0 ;  /* 0x0000000011007388 */ /* 0x0005e20000000800 */
[----:B------:R2:W3:Y:S01]  /*0c60*/  LDC.64 R10, c[0x4][R3] ;  /* 0x01000000030a7b82 */ /* 0x0004e20000000a00 */
[----:B------:R-:W-:Y:S02]  /*0c70*/  MOV R7, R2 ;  /* 0x0000000200077202 */ /* 0x000fe40000000f00 */
[----:B-1----:R2:W-:Y:S01]  /*0c80*/  STL.64 [R1], R8 ;  /* 0x0000000801007387 */ /* 0x0025e20000100a00 */
[----:B0-----:R-:W-:-:S02]  /*0c90*/  MOV R4, UR4 ;  /* 0x0000000400047c02 */ /* 0x001fc40008000f00 */
[----:B------:R-:W-:-:S07]  /*0ca0*/  MOV R5, UR5 ;  /* 0x0000000500057c02 */ /* 0x000fce0008000f00 */
[----:B------:R-:W-:-:S07]  /*0cb0*/  LEPC R20, `(.L_x_0) ;  /* 0x000000001014794e */ /* 0x000fce0000000000 */
[----:B--23--:R-:W-:Y:S05]  /*0cc0*/  CALL.ABS.NOINC R10 ;  /* 0x000000000a007343 */ /* 0x00cfea0003c00000 */
.L_x_0:
[----:B------:R-:W-:Y:S05]  /*0cd0*/  WARPSYNC.ALL ;  /* 0x0000000000007948 */ /* 0x000fea0003800000 */
[C---:B0-----:R-:W-:Y:S01]  /*0ce0*/  IADD3 R0, PT, PT, R18.reuse, 0x1, RZ ;  /* 0x0000000112007810 */ /* 0x041fe20007ffe0ff */
[----:B------:R-:W-:Y:S01]  /*0cf0*/  BAR.SYNC.DEFER_BLOCKING 0x0 ;  /* 0x0000000000007b1d */ /* 0x000fe20000010000 */
[----:B------:R-:W-:Y:S02]  /*0d00*/  LEA.HI R18, R18, R18, RZ, 0x1 ;  /* 0x0000001212127211 */ /* 0x000fe400078f08ff */
[----:B------:R-:W-:Y:S02]  /*0d10*/  ISETP.GT.U32.AND P0, PT, R0, 0x2, PT ;  /* 0x000000020000780c */ /* 0x000fe40003f04070 */
[----:B------:R-:W-:-:S11]  /*0d20*/  SHF.R.S32.HI R18, RZ, 0x1, R18 ;  /* 0x00000001ff127819 */ /* 0x000fd60000011412 */
[----:B------:R-:W-:Y:S05]  /*0d30*/  @P0 BRA `(.L_x_11) ;  /* 0xfffffff000f80947 */ /* 0x000fea000383ffff */
[----:B------:R-:W-:-:S13]  /*0d40*/  ISETP.NE.AND P0, PT, R19, RZ, PT ;  /* 0x000000ff1300720c */ /* 0x000fda0003f05270 */
[----:B------:R-:W-:Y:S05]  /*0d50*/  @P0 EXIT ;  /* 0x000000000000094d */ /* 0x000fea0003800000 */
[----:B------:R-:W0:Y:S01]  /*0d60*/  S2UR UR5, SR_CgaCtaId ;  /* 0x00000000000579c3 */ /* 0x000e220000008800 */
[----:B------:R-:W-:-:S07]  /*0d70*/  UMOV UR4, 0x400 ;  /* 0x0000040000047882 */ /* 0x000fce0000000000 */
[----:B------:R-:W1:Y:S01]  /*0d80*/  LDC.64 R2, c[0x0][0x388] ;  /* 0x0000e200ff027b82 */ /* 0x000e620000000a00 */
[----:B0-----:R-:W-:-:S09]  /*0d90*/  ULEA UR4, UR5, UR4, 0x18 ;  /* 0x0000000405047291 */ /* 0x001fd2000f8ec0ff */
[----:B------:R-:W1:Y:S04]  /*0da0*/  LDS R5, [UR4] ;  /* 0x00000004ff057984 */ /* 0x000e680008000800 */
[----:B-1----:R-:W-:Y:S01]  /*0db0*/  STG.E desc[UR36][R2.64], R5 ;  /* 0x0000000502007986 */ /* 0x002fe2000c101924 */
[----:B------:R-:W-:Y:S05]  /*0dc0*/  EXIT ;  /* 0x000000000000794d */ /* 0x000fea0003800000 */
        .weak           $__internal_0_$__cuda_sm20_rcp_rn_f32_slowpath
        .type           $__internal_0_$__cuda_sm20_rcp_rn_f32_slowpath,@function
        .size           $__internal_0_$__cuda_sm20_rcp_rn_f32_slowpath,(.L_x_17 - $__internal_0_$__cuda_sm20_rcp_rn_f32_slowpath)
$__internal_0_$__cuda_sm20_rcp_rn_f32_slowpath:
[----:B------:R-:W-:Y:S01]  /*0dd0*/  SHF.L.U32 R3, R0, 0x1, RZ ;  /* 0x0000000100037819 */ /* 0x000fe200000006ff */
[----:B------:R-:W-:Y:S03]  /*0de0*/  BSSY.RECONVERGENT B1, `(.L_x_12) ;  /* 0x0000030000017945 */ /* 0x000fe60003800200 */
[----:B------:R-:W-:-:S04]  /*0df0*/  SHF.R.U32.HI R11, RZ, 0x18, R3 ;  /* 0x00000018ff0b7819 */ /* 0x000fc80000011603 */
[----:B------:R-:W-:-:S13]  /*0e00*/  ISETP.NE.U32.AND P0, PT, R11, RZ, PT ;  /* 0x000000ff0b00720c */ /* 0x000fda0003f05070 */
[----:B------:R-:W-:Y:S05]  /*0e10*/  @P0 BRA `(.L_x_13) ;  /* 0x0000000000280947 */ /* 0x000fea0003800000 */
[----:B------:R-:W-:-:S04]  /*0e20*/  SHF.L.U32 R3, R0, 0x1, RZ ;  /* 0x0000000100037819 */ /* 0x000fc800000006ff */
[----:B------:R-:W-:-:S13]  /*0e30*/  ISETP.NE.AND P0, PT, R3, RZ, PT ;  /* 0x000000ff0300720c */ /* 0x000fda0003f05270 */
[----:B------:R-:W-:Y:S01]  /*0e40*/  @P0 FFMA R8, R0, 1.84467440737095516160e+19, RZ ;  /* 0x5f80000000080823 */ /* 0x000fe200000000ff */
[----:B------:R-:W-:Y:S08]  /*0e50*/  @!P0 MUFU.RCP R7, R0 ;  /* 0x0000000000078308 */ /* 0x000ff00000001000 */
[----:B------:R-:W0:Y:S02]  /*0e60*/  @P0 MUFU.RCP R3, R8 ;  /* 0x0000000800030308 */ /* 0x000e240000001000 */
[----:B0-----:R-:W-:-:S04]  /*0e70*/  @P0 FFMA R9, R8, R3, -1 ;  /* 0xbf80000008090423 */ /* 0x001fc80000000003 */
[----:B------:R-:W-:-:S04]  /*0e80*/  @P0 FADD.FTZ R10, -R9, -RZ ;  /* 0x800000ff090a0221 */ /* 0x000fc80000010100 */
[----:B------:R-:W-:-:S04]  /*0e90*/  @P0 FFMA R3, R3, R10, R3 ;  /* 0x0000000a03030223 */ /* 0x000fc80000000003 */
[----:B------:R-:W-:Y:S01]  /*0ea0*/  @P0 FFMA R7, R3, 1.84467440737095516160e+19, RZ ;  /* 0x5f80000003070823 */ /* 0x000fe200000000ff */
[----:B------:R-:W-:Y:S06]  /*0eb0*/  BRA `(.L_x_14) ;  /* 0x0000000000887947 */ /* 0x000fec0003800000 */
.L_x_13:
[----:B------:R-:W-:-:S05]  /*0ec0*/  VIADD R13, R11, 0xffffff03 ;  /* 0xffffff030b0d7836 */ /* 0x000fca0000000000 */
[----:B------:R-:W-:-:S13]  /*0ed0*/  ISETP.GT.U32.AND P0, PT, R13, 0x1, PT ;  /* 0x000000010d00780c */ /* 0x000fda0003f04070 */
[----:B------:R-:W-:Y:S05]  /*0ee0*/  @P0 BRA `(.L_x_15) ;  /* 0x0000000000780947 */ /* 0x000fea0003800000 */
[----:B------:R-:W-:Y:S01]  /*0ef0*/  LOP3.LUT R3, R0, 0x7fffff, RZ, 0xc0, !PT ;  /* 0x007fffff00037812 */ /* 0x000fe200078ec0ff */
[----:B------:R-:W-:-:S03]  /*0f00*/  HFMA2 R10, -RZ, RZ, 0, 1.78813934326171875e-07 ;  /* 0x00000003ff0a7431 */ /* 0x000fc600000001ff */
[----:B------:R-:W-:-:S04]  /*0f10*/  LOP3.LUT R3, R3, 0x3f800000, RZ, 0xfc, !PT ;  /* 0x3f80000003037812 */ /* 0x000fc800078efcff */
[----:B------:R-:W0:Y:S01]  /*0f20*/  MUFU.RCP R8, R3 ;  /* 0x0000000300087308 */ /* 0x000e220000001000 */
[----:B------:R-:W-:Y:S01]  /*0f30*/  SHF.L.U32 R10, R10, R13, RZ ;  /* 0x0000000d0a0a7219 */ /* 0x000fe200000006ff */
[----:B0-----:R-:W-:-:S04]  /*0f40*/  FFMA R7, R3, R8, -1 ;  /* 0xbf80000003077423 */ /* 0x001fc80000000008 */
[----:B------:R-:W-:-:S04]  /*0f50*/  FADD.FTZ R7, -R7, -RZ ;  /* 0x800000ff07077221 */ /* 0x000fc80000010100 */
[CCC-:B------:R-:W-:Y:S01]  /*0f60*/  FFMA.RM R9, R8.reuse, R7.reuse, R8.reuse ;  /* 0x0000000708097223 */ /* 0x1c0fe20000004008 */
[----:B------:R-:W-:-:S04]  /*0f70*/  FFMA.RP R8, R8, R7, R8 ;  /* 0x0000000708087223 */ /* 0x000fc80000008008 */
[C---:B------:R-:W-:Y:S02]  /*0f80*/  LOP3.LUT R7, R9.reuse, 0x7fffff, RZ, 0xc0, !PT ;  /* 0x007fffff09077812 */ /* 0x040fe400078ec0ff */
[----:B------:R-:W-:Y:S02]  /*0f90*/  FSETP.NEU.FTZ.AND P0, PT, R9, R8, PT ;  /* 0x000000080900720b */ /* 0x000fe40003f1d000 */
[----:B------:R-:W-:Y:S02]  /*0fa0*/  LOP3.LUT R7, R7, 0x800000, RZ, 0xfc, !PT ;  /* 0x0080000007077812 */ /* 0x000fe400078efcff */
[----:B------:R-:W-:Y:S02]  /*0fb0*/  SEL R8, RZ, 0xffffffff, !P0 ;  /* 0xffffffffff087807 */ /* 0x000fe40004000000 */
[----:B------:R-:W-:Y:S02]  /*0fc0*/  LOP3.LUT R10, R10, R7, RZ, 0xc0, !PT ;  /* 0x000000070a0a7212 */ /* 0x000fe400078ec0ff */
[----:B------:R-:W-:-:S02]  /*0fd0*/  IADD3 R8, PT, PT, -R8, RZ, RZ ;  /* 0x000000ff08087210 */ /* 0x000fc40007ffe1ff */
[-C--:B------:R-:W-:Y:S02]  /*0fe0*/  SHF.R.U32.HI R10, RZ, R13.reuse, R10 ;  /* 0x0000000dff0a7219 */ /* 0x080fe4000001160a */
[----:B------:R-:W-:Y:S02]  /*0ff0*/  LOP3.LUT P1, RZ, R8, R13, R7, 0xf8, !PT ;  /* 0x0000000d08ff7212 */ /* 0x000fe4000782f807 */
[C---:B------:R-:W-:Y:S02]  /*1000*/  LOP3.LUT P0, RZ, R10.reuse, 0x1, RZ, 0xc0, !PT ;  /* 0x000000010aff7812 */ /* 0x040fe4000780c0ff */
[----:B------:R-:W-:Y:S02]  /*1010*/  LOP3.LUT P2, RZ, R10, 0x2, RZ, 0xc0, !PT ;  /* 0x000000020aff7812 */ /* 0x000fe4000784c0ff */
[----:B------:R-:W-:Y:S02]  /*1020*/  IADD3 R8, PT, PT, R11, -0xfc, RZ ;  /* 0xffffff040b087810 */ /* 0x000fe40007ffe0ff */
[----:B------:R-:W-:-:S02]  /*1030*/  PLOP3.LUT P0, PT, P0, P1, P2, 0xe0, 0x0 ;  /* 0x000000000000781c */ /* 0x000fc40000703c20 */
[----:B------:R-:W-:Y:S02]  /*1040*/  LOP3.LUT P1, RZ, R0, 0x7fffff, RZ, 0xc0, !PT ;  /* 0x007fffff00ff7812 */ /* 0x000fe4000782c0ff */
[----:B------:R-:W-:Y:S02]  /*1050*/  SEL R3, RZ, 0x1, !P0 ;  /* 0x00000001ff037807 */ /* 0x000fe40004000000 */
[----:B------:R-:W-:Y:S02]  /*1060*/  SHF.R.U32.HI R7, RZ, R8, R7 ;  /* 0x00000008ff077219 */ /* 0x000fe40000011607 */
[----:B------:R-:W-:-:S04]  /*1070*/  IADD3 R3, PT, PT, -R3, RZ, RZ ;  /* 0x000000ff03037210 */ /* 0x000fc80007ffe1ff */
[----:B------:R-:W-:-:S13]  /*1080*/  ISETP.GE.AND P0, PT, R3, RZ, PT ;  /* 0x000000ff0300720c */ /* 0x000fda0003f06270 */
[----:B------:R-:W-:-:S04]  /*1090*/  @!P0 IADD3 R7, PT, PT, R7, 0x1, RZ ;  /* 0x0000000107078810 */ /* 0x000fc80007ffe0ff */
[----:B------:R-:W-:-:S04]  /*10a0*/  @!P1 SHF.L.U32 R7, R7, 0x1, RZ ;  /* 0x0000000107079819 */ /* 0x000fc800000006ff */
[----:B------:R-:W-:Y:S01]  /*10b0*/  LOP3.LUT R7, R7, 0x80000000, R0, 0xf8, !PT ;  /* 0x8000000007077812 */ /* 0x000fe200078ef800 */
[----:B------:R-:W-:Y:S06]  /*10c0*/  BRA `(.L_x_14) ;  /* 0x0000000000047947 */ /* 0x000fec0003800000 */
.L_x_15:
[----:B------:R0:W1:Y:S02]  /*10d0*/  MUFU.RCP R7, R0 ;  /* 0x0000000000077308 */ /* 0x0000640000001000 */
.L_x_14:
[----:B------:R-:W-:Y:S05]  /*10e0*/  BSYNC.RECONVERGENT B1 ;  /* 0x0000000000017941 */ /* 0x000fea0003800200 */
.L_x_12:
[----:B-1----:R-:W-:Y:S01]  /*10f0*/  MOV R3, R7 ;  /* 0x0000000700037202 */ /* 0x002fe20000000f00 */
[----:B------:R-:W-:-:S04]  /*1100*/  HFMA2 R7, -RZ, RZ, 0, 0 ;  /* 0x00000000ff077431 */ /* 0x000fc800000001ff */
[----:B0-----:R-:W-:Y:S05]  /*1110*/  RET.REL.NODEC R6 `(_Z9reduccionPfS_) ;  /* 0xffffffec06b87950 */ /* 0x001fea0003c3ffff */
.L_x_16:
[----:B------:R-:W-:-:S00]  /*1120*/  BRA `(.L_x_16) ;  /* 0xfffffffc00fc7947 */ /* 0x000fc0000383ffff */
[----:B------:R-:W-:-:S00]  /*1130*/  NOP ;  /* 0x0000000000007918 */ /* 0x000fc00000000000 */
        /* <DEDUP_REMOVED lines=12> */
.L_x_17:


//--------------------- .nv.global.init           --------------------------
	.section	.nv.global.init,"aw",@progbits
.nv.global.init:
	.type		$str,@object
	.size		$str,(.L_0 - $str)
$str:
        /*0000*/ 	.byte	0x74, 0x65, 0x6d, 0x70, 0x6f, 0x72, 0x61, 0x6c, 0x3a, 0x20, 0x25, 0x2e, 0x33, 0x66, 0x0a, 0x00
.L_0:


//--------------------- .nv.shared._Z9reduccionPfS_ --------------------------
	.section	.nv.shared._Z9reduccionPfS_,"aw",@nobits
	.sectionflags	@""
	.align	4
.nv.shared._Z9reduccionPfS_:
	.zero		1056


//--------------------- .nv.shared.reserved.0     --------------------------
	.section	.nv.shared.reserved.0,"aw",@nobits
	.weak		__nv_reservedSMEM_offset_0_alias
	.size		__nv_reservedSMEM_offset_0_alias, 0, 64
	.other		__nv_reservedSMEM_offset_0_alias,@"STO_CUDA_RESERVED_SHARED STV_DEFAULT"
__nv_reservedSMEM_offset_0_alias:
	.zero		0
	.zero		64


//--------------------- .nv.constant0._Z9reduccionPfS_ --------------------------
	.section	.nv.constant0._Z9reduccionPfS_,"a",@progbits
	.sectionflags	@""
	.align	4
.nv.constant0._Z9reduccionPfS_:
	.zero		912


//--------------------- SYMBOLS --------------------------

	.type		.nv.reservedSmem.offset0,@object
	.size		.nv.reservedSmem.offset0,0x4
	.type		.nv.reservedSmem.cap,@object
	.size		.nv.reservedSmem.cap,0x4
	.type		vprintf,@function
